//
// Generated by NVIDIA NVVM Compiler
//
// Compiler Build ID: CL-36424714
// Cuda compilation tools, release 13.0, V13.0.88
// Based on NVVM 20.0.0
//

.version 9.0
.target sm_100
.address_size 64

	// .globl	_Z13hello_world_kv
.extern .func  (.param .b32 func_retval0) vprintf
(
	.param .b64 vprintf_param_0,
	.param .b64 vprintf_param_1
)
;
.global .align 1 .b8 $str[23] = {72, 101, 108, 108, 111, 32, 87, 111, 114, 108, 100, 32, 102, 114, 111, 109, 32, 71, 80, 85, 33, 10};

.visible .entry _Z13hello_world_kv()
{
	.reg .b32 	%r<3>;
	.reg .b64 	%rd<3>;

	mov.u64 	%rd1, $str;
	cvta.global.u64 	%rd2, %rd1;
	{ // callseq 0, 0
	.param .b64 param0;
	st.param.b64 	[param0], %rd2;
	.param .b64 param1;
	st.param.b64 	[param1], 0;
	.param .b32 retval0;
	call.uni (retval0), 
	vprintf, 
	(
	param0, 
	param1
	);
	ld.param.b32 	%r1, [retval0];
	} // callseq 0
	ret;

}


// ===== COMPILED SASS (sm_100) =====

	.target	sm_100

	.elftype	@"ET_EXEC"


//--------------------- .note.nv.tkinfo           --------------------------
	.section	.note.nv.tkinfo,"",@"SHT_NOTE"
	.sectionflags	@"SHF_NOTE_NV_TKINFO"
	.tkinfo
        /*0018*/ 	.word	0x00000002
        /*0030*/ 	.string	""
        /*0030*/ 	.string	"ptxas"
        /*0030*/ 	.string	"Cuda compilation tools, release 13.0, V13.0.88"
        /*0030*/ 	.string	"Build cuda_13.0.r13.0/compiler.36424714_0"
        /*0030*/ 	.string	"-arch sm_100 -m 64 "



//--------------------- .note.nv.cuinfo           --------------------------
	.section	.note.nv.cuinfo,"",@"SHT_NOTE"
	.sectionflags	@"SHF_NOTE_NV_CUINFO"
        /*0018*/ 	.short	0x0002
        /*001a*/ 	.short	0x0064
        /*001c*/ 	.short	0x0082
	.zero		2


//--------------------- .nv.info                  --------------------------
	.section	.nv.info,"",@"SHT_CUDA_INFO"
	.align	4


	//----- nvinfo : EIATTR_REGCOUNT
	.align		4
        /*0000*/ 	.byte	0x04, 0x2f
        /*0002*/ 	.short	(.L_2 - .L_1)
	.align		4
.L_1:
        /*0004*/ 	.word	index@(_Z13hello_world_kv)
        /*0008*/ 	.word	0x00000018


	//----- nvinfo : EIATTR_FRAME_SIZE
	.align		4
.L_2:
        /*000c*/ 	.byte	0x04, 0x11
        /*000e*/ 	.short	(.L_4 - .L_3)
	.align		4
.L_3:
        /*0010*/ 	.word	index@(_Z13hello_world_kv)
        /*0014*/ 	.word	0x00000000


	//----- nvinfo : EIATTR_MIN_STACK_SIZE
	.align		4
.L_4:
        /*0018*/ 	.byte	0x04, 0x12
        /*001a*/ 	.short	(.L_6 - .L_5)
	.align		4
.L_5:
        /*001c*/ 	.word	index@(_Z13hello_world_kv)
        /*0020*/ 	.word	0x00000000
.L_6:


//--------------------- .nv.compat                --------------------------
	.section	.nv.compat,"",@"SHT_CUDA_COMPAT_INFO"
	.align	4
        /*0000*/ 	.byte	0x02, 0x09, 0x00, 0x00, 0x02, 0x02, 0x01, 0x00, 0x02, 0x05, 0x05, 0x00, 0x03, 0x07, 0x01, 0x01
        /*0010*/ 	.byte	0x02, 0x03, 0x00, 0x00, 0x02, 0x06, 0x01, 0x00, 0x04, 0x0b, 0x08, 0x00, 0x09, 0x00, 0x00, 0x00
        /*0020*/ 	.byte	0x00, 0x00, 0x00, 0x00


//--------------------- .nv.info._Z13hello_world_kv --------------------------
	.section	.nv.info._Z13hello_world_kv,"",@"SHT_CUDA_INFO"
	.sectionflags	@""
	.align	4


	//----- nvinfo : EIATTR_CUDA_API_VERSION
	.align		4
        /*0000*/ 	.byte	0x04, 0x37
        /*0002*/ 	.short	(.L_8 - .L_7)
.L_7:
        /*0004*/ 	.word	0x00000082


	//----- nvinfo : EIATTR_SPARSE_MMA_MASK
	.align		4
.L_8:
        /*0008*/ 	.byte	0x03, 0x50
        /*000a*/ 	.short	0x0000


	//----- nvinfo : EIATTR_MAXREG_COUNT
	.align		4
        /*000c*/ 	.byte	0x03, 0x1b
        /*000e*/ 	.short	0x00ff


	//----- nvinfo : EIATTR_EXTERNS
	.align		4
        /*0010*/ 	.byte	0x04, 0x0f
        /*0012*/ 	.short	(.L_10 - .L_9)


	//   ....[0]....
	.align		4
.L_9:
        /*0014*/ 	.word	index@(vprintf)


	//----- nvinfo : EIATTR_MERCURY_ISA_VERSION
	.align		4
.L_10:
        /*0018*/ 	.byte	0x03, 0x5f
        /*001a*/ 	.short	0x0101


	//----- nvinfo : EIATTR_VRC_CTA_INIT_COUNT
	.align		4
        /*001c*/ 	.byte	0x02, 0x4a
	.zero		1
	.zero		1


	//----- nvinfo : EIATTR_SYSCALL_OFFSETS
	.align		4
        /*0020*/ 	.byte	0x04, 0x46
        /*0022*/ 	.short	(.L_12 - .L_11)


	//   ....[0]....
.L_11:
        /*0024*/ 	.word	0x00000080


	//----- nvinfo : EIATTR_EXIT_INSTR_OFFSETS
	.align		4
.L_12:
        /*0028*/ 	.byte	0x04, 0x1c
        /*002a*/ 	.short	(.L_14 - .L_13)


	//   ....[0]....
.L_13:
        /*002c*/ 	.word	0x00000090


	//----- nvinfo : EIATTR_SW_WAR
	.align		4
.L_14:
        /*0030*/ 	.byte	0x04, 0x36
        /*0032*/ 	.short	(.L_16 - .L_15)
.L_15:
        /*0034*/ 	.word	0x00000008
.L_16:


//--------------------- .nv.callgraph             --------------------------
	.section	.nv.callgraph,"",@"SHT_CUDA_CALLGRAPH"
	.align	4
	.sectionentsize	8
	.align		4
        /*0000*/ 	.word	0x00000000
	.align		4
        /*0004*/ 	.word	0xffffffff
	.align		4
        /*0008*/ 	.word	index@(_Z13hello_world_kv)
	.align		4
        /*000c*/ 	.word	index@(vprintf)
	.align		4
        /*0010*/ 	.word	0x00000000
	.align		4
        /*0014*/ 	.word	0xfffffffe
	.align		4
        /*0018*/ 	.word	0x00000000
	.align		4
        /*001c*/ 	.word	0xfffffffd
	.align		4
        /*0020*/ 	.word	0x00000000
	.align		4
        /*0024*/ 	.word	0xfffffffc


//--------------------- .nv.constant4             --------------------------
	.section	.nv.constant4,"a",@progbits
	.align	8
	.align		8
.nv.constant4:
        /*0000*/ 	.dword	vprintf
	.align		8
        /*0008*/ 	.dword	$str


//--------------------- .text._Z13hello_world_kv  --------------------------
	.section	.text._Z13hello_world_kv,"ax",@progbits
	.align	128
        .global         _Z13hello_world_kv
        .type           _Z13hello_world_kv,@function
        .size           _Z13hello_world_kv,(.L_x_2 - _Z13hello_world_kv)
        .other          _Z13hello_world_kv,@"STO_CUDA_ENTRY STV_DEFAULT"
_Z13hello_world_kv:
.text._Z13hello_world_kv:
[----:B------:R-:W0:Y:S01]  /*0000*/  LDC R1, c[0x0][0x37c] ;  /* 0x0000df00ff017b82 */ /* 0x000e220000000800 */
[----:B------:R-:W-:Y:S01]  /*0010*/  MOV R0, 0x0 ;  /* 0x0000000000007802 */ /* 0x000fe20000000f00 */
[----:B------:R-:W1:Y:S01]  /*0020*/  LDCU.64 UR4, c[0x4][0x8] ;  /* 0x01000100ff0477ac */ /* 0x000e620008000a00 */
[----:B------:R-:W-:-:S05]  /*0030*/  CS2R R6, SRZ ;  /* 0x0000000000067805 */ /* 0x000fca000001ff00 */
[----:B------:R2:W3:Y:S01]  /*0040*/  LDC.64 R2, c[0x4][R0] ;  /* 0x0100000000027b82 */ /* 0x0004e20000000a00 */
[----:B-1----:R-:W-:Y:S02]  /*0050*/  IMAD.U32 R4, RZ, RZ, UR4 ;  /* 0x00000004ff047e24 */ /* 0x002fe4000f8e00ff */
[----:B--2---:R-:W-:-:S07]  /*0060*/  IMAD.U32 R5, RZ, RZ, UR5 ;  /* 0x00000005ff057e24 */ /* 0x004fce000f8e00ff */
[----:B------:R-:W-:-:S07]  /*0070*/  LEPC R20, `(.L_x_0) ;  /* 0x000000001014794e */ /* 0x000fce0000000000 */
[----:B0--3--:R-:W-:Y:S05]  /*0080*/  CALL.ABS.NOINC R2 ;  /* 0x0000000002007343 */ /* 0x009fea0003c00000 */
.L_x_0:
[----:B------:R-:W-:Y:S05]  /*0090*/  EXIT ;  /* 0x000000000000794d */ /* 0x000fea0003800000 */
.L_x_1:
[----:B------:R-:W-:-:S00]  /*00a0*/  BRA `(.L_x_1) ;  /* 0xfffffffc00fc7947 */ /* 0x000fc0000383ffff */
[----:B------:R-:W-:-:S00]  /*00b0*/  NOP ;  /* 0x0000000000007918 */ /* 0x000fc00000000000 */
        /* <DEDUP_REMOVED lines=12> */
.L_x_2:


//--------------------- .nv.global.init           --------------------------
	.section	.nv.global.init,"aw",@progbits
.nv.global.init:
	.type		$str,@object
	.size		$str,(.L_0 - $str)
$str:
        /*0000*/ 	.byte	0x48, 0x65, 0x6c, 0x6c, 0x6f, 0x20, 0x57, 0x6f, 0x72, 0x6c, 0x64, 0x20, 0x66, 0x72, 0x6f, 0x6d
        /*0010*/ 	.byte	0x20, 0x47, 0x50, 0x55, 0x21, 0x0a, 0x00
.L_0:


//--------------------- .nv.shared.reserved.0     --------------------------
	.section	.nv.shared.reserved.0,"aw",@nobits
	.weak		__nv_reservedSMEM_offset_0_alias
	.size		__nv_reservedSMEM_offset_0_alias, 0, 64
	.other		__nv_reservedSMEM_offset_0_alias,@"STO_CUDA_RESERVED_SHARED STV_DEFAULT"
__nv_reservedSMEM_offset_0_alias:
	.zero		0
	.zero		64


//--------------------- .nv.constant0._Z13hello_world_kv --------------------------
	.section	.nv.constant0._Z13hello_world_kv,"a",@progbits
	.sectionflags	@""
	.align	4
.nv.constant0._Z13hello_world_kv:
	.zero		896


//--------------------- SYMBOLS --------------------------

	.type		.nv.reservedSmem.offset0,@object
	.size		.nv.reservedSmem.offset0,0x4
	.type		vprintf,@function
